//
// Generated by NVIDIA NVVM Compiler
//
// Compiler Build ID: CL-36424714
// Cuda compilation tools, release 13.0, V13.0.88
// Based on NVVM 20.0.0
//

.version 9.0
.target sm_100
.address_size 64

	// .globl	_Z12sumReductionPiS_i
// _ZZ12sumReductionPiS_iE5sdata has been demoted

.visible .entry _Z12sumReductionPiS_i(
	.param .u64 .ptr .align 1 _Z12sumReductionPiS_i_param_0,
	.param .u64 .ptr .align 1 _Z12sumReductionPiS_i_param_1,
	.param .u32 _Z12sumReductionPiS_i_param_2
)
{
	.reg .pred 	%p<6>;
	.reg .b32 	%r<25>;
	.reg .b64 	%rd<11>;
	// demoted variable
	.shared .align 4 .b8 _ZZ12sumReductionPiS_iE5sdata[1024];
	ld.param.u64 	%rd1, [_Z12sumReductionPiS_i_param_0];
	ld.param.u64 	%rd2, [_Z12sumReductionPiS_i_param_1];
	ld.param.u32 	%r8, [_Z12sumReductionPiS_i_param_2];
	mov.u32 	%r1, %tid.x;
	mov.u32 	%r2, %ctaid.x;
	mov.u32 	%r24, %ntid.x;
	mul.lo.s32 	%r9, %r24, %r2;
	shl.b32 	%r10, %r9, 1;
	add.s32 	%r4, %r10, %r1;
	shl.b32 	%r11, %r1, 2;
	mov.u32 	%r12, _ZZ12sumReductionPiS_iE5sdata;
	add.s32 	%r5, %r12, %r11;
	mov.b32 	%r13, 0;
	st.shared.u32 	[%r5], %r13;
	setp.ge.u32 	%p1, %r4, %r8;
	@%p1 bra 	$L__BB0_2;
	cvta.to.global.u64 	%rd3, %rd1;
	mul.wide.u32 	%rd4, %r4, 4;
	add.s64 	%rd5, %rd3, %rd4;
	ld.global.u32 	%r14, [%rd5];
	add.s32 	%r15, %r4, %r24;
	mul.wide.u32 	%rd6, %r15, 4;
	add.s64 	%rd7, %rd3, %rd6;
	ld.global.u32 	%r16, [%rd7];
	add.s32 	%r17, %r16, %r14;
	st.shared.u32 	[%r5], %r17;
$L__BB0_2:
	bar.sync 	0;
	setp.lt.u32 	%p2, %r24, 2;
	@%p2 bra 	$L__BB0_6;
$L__BB0_3:
	shr.u32 	%r7, %r24, 1;
	setp.ge.u32 	%p3, %r1, %r7;
	@%p3 bra 	$L__BB0_5;
	shl.b32 	%r18, %r7, 2;
	add.s32 	%r19, %r5, %r18;
	ld.shared.u32 	%r20, [%r19];
	ld.shared.u32 	%r21, [%r5];
	add.s32 	%r22, %r21, %r20;
	st.shared.u32 	[%r5], %r22;
$L__BB0_5:
	bar.sync 	0;
	setp.gt.u32 	%p4, %r24, 3;
	mov.u32 	%r24, %r7;
	@%p4 bra 	$L__BB0_3;
$L__BB0_6:
	setp.ne.s32 	%p5, %r1, 0;
	@%p5 bra 	$L__BB0_8;
	ld.shared.u32 	%r23, [_ZZ12sumReductionPiS_iE5sdata];
	cvta.to.global.u64 	%rd8, %rd2;
	mul.wide.u32 	%rd9, %r2, 4;
	add.s64 	%rd10, %rd8, %rd9;
	st.global.u32 	[%rd10], %r23;
$L__BB0_8:
	ret;

}


// ===== COMPILED SASS (sm_100) =====

	.target	sm_100

	.elftype	@"ET_EXEC"


//--------------------- .note.nv.tkinfo           --------------------------
	.section	.note.nv.tkinfo,"",@"SHT_NOTE"
	.sectionflags	@"SHF_NOTE_NV_TKINFO"
	.tkinfo
        /*0018*/ 	.word	0x00000002
        /*0030*/ 	.string	""
        /*0030*/ 	.string	"ptxas"
        /*0030*/ 	.string	"Cuda compilation tools, release 13.0, V13.0.88"
        /*0030*/ 	.string	"Build cuda_13.0.r13.0/compiler.36424714_0"
        /*0030*/ 	.string	"-arch sm_100 -m 64 "



//--------------------- .note.nv.cuinfo           --------------------------
	.section	.note.nv.cuinfo,"",@"SHT_NOTE"
	.sectionflags	@"SHF_NOTE_NV_CUINFO"
        /*0018*/ 	.short	0x0002
        /*001a*/ 	.short	0x0064
        /*001c*/ 	.short	0x0082
	.zero		2


//--------------------- .nv.info                  --------------------------
	.section	.nv.info,"",@"SHT_CUDA_INFO"
	.align	4


	//----- nvinfo : EIATTR_REGCOUNT
	.align		4
        /*0000*/ 	.byte	0x04, 0x2f
        /*0002*/ 	.short	(.L_1 - .L_0)
	.align		4
.L_0:
        /*0004*/ 	.word	index@(_Z12sumReductionPiS_i)
        /*0008*/ 	.word	0x0000000e


	//----- nvinfo : EIATTR_FRAME_SIZE
	.align		4
.L_1:
        /*000c*/ 	.byte	0x04, 0x11
        /*000e*/ 	.short	(.L_3 - .L_2)
	.align		4
.L_2:
        /*0010*/ 	.word	index@(_Z12sumReductionPiS_i)
        /*0014*/ 	.word	0x00000000


	//----- nvinfo : EIATTR_MIN_STACK_SIZE
	.align		4
.L_3:
        /*0018*/ 	.byte	0x04, 0x12
        /*001a*/ 	.short	(.L_5 - .L_4)
	.align		4
.L_4:
        /*001c*/ 	.word	index@(_Z12sumReductionPiS_i)
        /*0020*/ 	.word	0x00000000
.L_5:


//--------------------- .nv.compat                --------------------------
	.section	.nv.compat,"",@"SHT_CUDA_COMPAT_INFO"
	.align	4
        /*0000*/ 	.byte	0x02, 0x09, 0x00, 0x00, 0x02, 0x02, 0x01, 0x00, 0x02, 0x05, 0x05, 0x00, 0x03, 0x07, 0x01, 0x01
        /*0010*/ 	.byte	0x02, 0x03, 0x00, 0x00, 0x02, 0x06, 0x01, 0x00, 0x04, 0x0b, 0x08, 0x00, 0x09, 0x00, 0x00, 0x00
        /*0020*/ 	.byte	0x00, 0x00, 0x00, 0x00


//--------------------- .nv.info._Z12sumReductionPiS_i --------------------------
	.section	.nv.info._Z12sumReductionPiS_i,"",@"SHT_CUDA_INFO"
	.sectionflags	@""
	.align	4


	//----- nvinfo : EIATTR_CUDA_API_VERSION
	.align		4
        /*0000*/ 	.byte	0x04, 0x37
        /*0002*/ 	.short	(.L_7 - .L_6)
.L_6:
        /*0004*/ 	.word	0x00000082


	//----- nvinfo : EIATTR_KPARAM_INFO
	.align		4
.L_7:
        /*0008*/ 	.byte	0x04, 0x17
        /*000a*/ 	.short	(.L_9 - .L_8)
.L_8:
        /*000c*/ 	.word	0x00000000
        /*0010*/ 	.short	0x0002
        /*0012*/ 	.short	0x0010
        /*0014*/ 	.byte	0x00, 0xf0, 0x11, 0x00


	//----- nvinfo : EIATTR_KPARAM_INFO
	.align		4
.L_9:
        /*0018*/ 	.byte	0x04, 0x17
        /*001a*/ 	.short	(.L_11 - .L_10)
.L_10:
        /*001c*/ 	.word	0x00000000
        /*0020*/ 	.short	0x0001
        /*0022*/ 	.short	0x0008
        /*0024*/ 	.byte	0x00, 0xf5, 0x21, 0x00


	//----- nvinfo : EIATTR_KPARAM_INFO
	.align		4
.L_11:
        /*0028*/ 	.byte	0x04, 0x17
        /*002a*/ 	.short	(.L_13 - .L_12)
.L_12:
        /*002c*/ 	.word	0x00000000
        /*0030*/ 	.short	0x0000
        /*0032*/ 	.short	0x0000
        /*0034*/ 	.byte	0x00, 0xf5, 0x21, 0x00


	//----- nvinfo : EIATTR_SPARSE_MMA_MASK
	.align		4
.L_13:
        /*0038*/ 	.byte	0x03, 0x50
        /*003a*/ 	.short	0x0000


	//----- nvinfo : EIATTR_MAXREG_COUNT
	.align		4
        /*003c*/ 	.byte	0x03, 0x1b
        /*003e*/ 	.short	0x00ff


	//----- nvinfo : EIATTR_NUM_BARRIERS
	.align		4
        /*0040*/ 	.byte	0x02, 0x4c
        /*0042*/ 	.byte	0x01
	.zero		1


	//----- nvinfo : EIATTR_MERCURY_ISA_VERSION
	.align		4
        /*0044*/ 	.byte	0x03, 0x5f
        /*0046*/ 	.short	0x0101


	//----- nvinfo : EIATTR_VRC_CTA_INIT_COUNT
	.align		4
        /*0048*/ 	.byte	0x02, 0x4a
	.zero		1
	.zero		1


	//----- nvinfo : EIATTR_EXIT_INSTR_OFFSETS
	.align		4
        /*004c*/ 	.byte	0x04, 0x1c
        /*004e*/ 	.short	(.L_15 - .L_14)


	//   ....[0]....
.L_14:
        /*0050*/ 	.word	0x00000260


	//   ....[1]....
        /*0054*/ 	.word	0x000002e0


	//----- nvinfo : EIATTR_CBANK_PARAM_SIZE
	.align		4
.L_15:
        /*0058*/ 	.byte	0x03, 0x19
        /*005a*/ 	.short	0x0014


	//----- nvinfo : EIATTR_PARAM_CBANK
	.align		4
        /*005c*/ 	.byte	0x04, 0x0a
        /*005e*/ 	.short	(.L_17 - .L_16)
	.align		4
.L_16:
        /*0060*/ 	.word	index@(.nv.constant0._Z12sumReductionPiS_i)
        /*0064*/ 	.short	0x0380
        /*0066*/ 	.short	0x0014


	//----- nvinfo : EIATTR_SW_WAR
	.align		4
.L_17:
        /*0068*/ 	.byte	0x04, 0x36
        /*006a*/ 	.short	(.L_19 - .L_18)
.L_18:
        /*006c*/ 	.word	0x00000008
.L_19:


//--------------------- .nv.callgraph             --------------------------
	.section	.nv.callgraph,"",@"SHT_CUDA_CALLGRAPH"
	.align	4
	.sectionentsize	8
	.align		4
        /*0000*/ 	.word	0x00000000
	.align		4
        /*0004*/ 	.word	0xffffffff
	.align		4
        /*0008*/ 	.word	0x00000000
	.align		4
        /*000c*/ 	.word	0xfffffffe
	.align		4
        /*0010*/ 	.word	0x00000000
	.align		4
        /*0014*/ 	.word	0xfffffffd
	.align		4
        /*0018*/ 	.word	0x00000000
	.align		4
        /*001c*/ 	.word	0xfffffffc


//--------------------- .text._Z12sumReductionPiS_i --------------------------
	.section	.text._Z12sumReductionPiS_i,"ax",@progbits
	.align	128
        .global         _Z12sumReductionPiS_i
        .type           _Z12sumReductionPiS_i,@function
        .size           _Z12sumReductionPiS_i,(.L_x_3 - _Z12sumReductionPiS_i)
        .other          _Z12sumReductionPiS_i,@"STO_CUDA_ENTRY STV_DEFAULT"
_Z12sumReductionPiS_i:
.text._Z12sumReductionPiS_i:
[----:B------:R-:W-:Y:S01]  /*0000*/  LDC R1, c[0x0][0x37c] ;  /* 0x0000df00ff017b82 */ /* 0x000fe20000000800 */
[----:B------:R-:W0:Y:S01]  /*0010*/  S2R R11, SR_CTAID.X ;  /* 0x00000000000b7919 */ /* 0x000e220000002500 */
[----:B------:R-:W1:Y:S01]  /*0020*/  LDCU UR4, c[0x0][0x360] ;  /* 0x00006c00ff0477ac */ /* 0x000e620008000800 */
[----:B------:R-:W2:Y:S01]  /*0030*/  S2R R9, SR_TID.X ;  /* 0x0000000000097919 */ /* 0x000ea20000002100 */
[----:B------:R-:W3:Y:S01]  /*0040*/  LDCU UR5, c[0x0][0x390] ;  /* 0x00007200ff0577ac */ /* 0x000ee20008000800 */
[----:B------:R-:W4:Y:S01]  /*0050*/  LDCU.64 UR6, c[0x0][0x358] ;  /* 0x00006b00ff0677ac */ /* 0x000f220008000a00 */
[----:B-1----:R-:W-:Y:S02]  /*0060*/  IMAD.U32 R6, RZ, RZ, UR4 ;  /* 0x00000004ff067e24 */ /* 0x002fe4000f8e00ff */
[----:B0-----:R-:W-:-:S04]  /*0070*/  IMAD R0, R11, UR4, RZ ;  /* 0x000000040b007c24 */ /* 0x001fc8000f8e02ff */
[----:B--2---:R-:W-:-:S05]  /*0080*/  IMAD R3, R0, 0x2, R9 ;  /* 0x0000000200037824 */ /* 0x004fca00078e0209 */
[----:B---3--:R-:W-:-:S13]  /*0090*/  ISETP.GE.U32.AND P1, PT, R3, UR5, PT ;  /* 0x0000000503007c0c */ /* 0x008fda000bf26070 */
[----:B------:R-:W0:Y:S01]  /*00a0*/  @!P1 LDC.64 R4, c[0x0][0x380] ;  /* 0x0000e000ff049b82 */ /* 0x000e220000000a00 */
[C---:B------:R-:W-:Y:S01]  /*00b0*/  @!P1 IADD3 R7, PT, PT, R3.reuse, R6, RZ ;  /* 0x0000000603079210 */ /* 0x040fe20007ffe0ff */
[----:B0-----:R-:W-:-:S04]  /*00c0*/  @!P1 IMAD.WIDE.U32 R2, R3, 0x4, R4 ;  /* 0x0000000403029825 */ /* 0x001fc800078e0004 */
[----:B------:R-:W-:Y:S02]  /*00d0*/  @!P1 IMAD.WIDE.U32 R4, R7, 0x4, R4 ;  /* 0x0000000407049825 */ /* 0x000fe400078e0004 */
[----:B----4-:R-:W2:Y:S04]  /*00e0*/  @!P1 LDG.E R2, desc[UR6][R2.64] ;  /* 0x0000000602029981 */ /* 0x010ea8000c1e1900 */
[----:B------:R-:W2:Y:S01]  /*00f0*/  @!P1 LDG.E R5, desc[UR6][R4.64] ;  /* 0x0000000604059981 */ /* 0x000ea2000c1e1900 */
[----:B------:R-:W0:Y:S01]  /*0100*/  S2UR UR5, SR_CgaCtaId ;  /* 0x00000000000579c3 */ /* 0x000e220000008800 */
[----:B------:R-:W-:Y:S01]  /*0110*/  UMOV UR4, 0x400 ;  /* 0x0000040000047882 */ /* 0x000fe20000000000 */
[----:B------:R-:W-:Y:S01]  /*0120*/  ISETP.GE.U32.AND P0, PT, R6, 0x2, PT ;  /* 0x000000020600780c */ /* 0x000fe20003f06070 */
[----:B------:R-:W-:Y:S01]  /*0130*/  IMAD.MOV.U32 R7, RZ, RZ, RZ ;  /* 0x000000ffff077224 */ /* 0x000fe200078e00ff */
[----:B0-----:R-:W-:-:S06]  /*0140*/  ULEA UR4, UR5, UR4, 0x18 ;  /* 0x0000000405047291 */ /* 0x001fcc000f8ec0ff */
[C---:B------:R-:W-:Y:S02]  /*0150*/  LEA R0, R9.reuse, UR4, 0x2 ;  /* 0x0000000409007c11 */ /* 0x040fe4000f8e10ff */
[----:B--2---:R-:W-:Y:S02]  /*0160*/  @!P1 IADD3 R7, PT, PT, R2, R5, RZ ;  /* 0x0000000502079210 */ /* 0x004fe40007ffe0ff */
[----:B------:R-:W-:-:S03]  /*0170*/  ISETP.NE.AND P1, PT, R9, RZ, PT ;  /* 0x000000ff0900720c */ /* 0x000fc60003f25270 */
[----:B------:R0:W-:Y:S01]  /*0180*/  STS [R0], R7 ;  /* 0x0000000700007388 */ /* 0x0001e20000000800 */
[----:B------:R-:W-:Y:S06]  /*0190*/  BAR.SYNC.DEFER_BLOCKING 0x0 ;  /* 0x0000000000007b1d */ /* 0x000fec0000010000 */
[----:B------:R-:W-:Y:S05]  /*01a0*/  @!P0 BRA `(.L_x_0) ;  /* 0x00000000002c8947 */ /* 0x000fea0003800000 */
.L_x_1:
[----:B------:R-:W-:-:S04]  /*01b0*/  SHF.R.U32.HI R4, RZ, 0x1, R6 ;  /* 0x00000001ff047819 */ /* 0x000fc80000011606 */
[----:B------:R-:W-:-:S13]  /*01c0*/  ISETP.GE.U32.AND P0, PT, R9, R4, PT ;  /* 0x000000040900720c */ /* 0x000fda0003f06070 */
[----:B------:R-:W-:Y:S01]  /*01d0*/  @!P0 IMAD R2, R4, 0x4, R0 ;  /* 0x0000000404028824 */ /* 0x000fe200078e0200 */
[----:B------:R-:W-:Y:S05]  /*01e0*/  @!P0 LDS R3, [R0] ;  /* 0x0000000000038984 */ /* 0x000fea0000000800 */
[----:B------:R-:W1:Y:S02]  /*01f0*/  @!P0 LDS R2, [R2] ;  /* 0x0000000002028984 */ /* 0x000e640000000800 */
[----:B-1----:R-:W-:-:S05]  /*0200*/  @!P0 IADD3 R3, PT, PT, R2, R3, RZ ;  /* 0x0000000302038210 */ /* 0x002fca0007ffe0ff */
[----:B------:R1:W-:Y:S01]  /*0210*/  @!P0 STS [R0], R3 ;  /* 0x0000000300008388 */ /* 0x0003e20000000800 */
[----:B------:R-:W-:Y:S01]  /*0220*/  BAR.SYNC.DEFER_BLOCKING 0x0 ;  /* 0x0000000000007b1d */ /* 0x000fe20000010000 */
[----:B------:R-:W-:Y:S01]  /*0230*/  ISETP.GT.U32.AND P0, PT, R6, 0x3, PT ;  /* 0x000000030600780c */ /* 0x000fe20003f04070 */
[----:B------:R-:W-:-:S12]  /*0240*/  IMAD.MOV.U32 R6, RZ, RZ, R4 ;  /* 0x000000ffff067224 */ /* 0x000fd800078e0004 */
[----:B-1----:R-:W-:Y:S05]  /*0250*/  @P0 BRA `(.L_x_1) ;  /* 0xfffffffc00d40947 */ /* 0x002fea000383ffff */
.L_x_0:
[----:B------:R-:W-:Y:S05]  /*0260*/  @P1 EXIT ;  /* 0x000000000000194d */ /* 0x000fea0003800000 */
[----:B------:R-:W1:Y:S01]  /*0270*/  S2UR UR5, SR_CgaCtaId ;  /* 0x00000000000579c3 */ /* 0x000e620000008800 */
[----:B------:R-:W-:-:S07]  /*0280*/  UMOV UR4, 0x400 ;  /* 0x0000040000047882 */ /* 0x000fce0000000000 */
[----:B------:R-:W2:Y:S01]  /*0290*/  LDC.64 R2, c[0x0][0x388] ;  /* 0x0000e200ff027b82 */ /* 0x000ea20000000a00 */
[----:B-1----:R-:W-:Y:S01]  /*02a0*/  ULEA UR4, UR5, UR4, 0x18 ;  /* 0x0000000405047291 */ /* 0x002fe2000f8ec0ff */
[----:B--2---:R-:W-:-:S08]  /*02b0*/  IMAD.WIDE.U32 R2, R11, 0x4, R2 ;  /* 0x000000040b027825 */ /* 0x004fd000078e0002 */
[----:B------:R-:W1:Y:S04]  /*02c0*/  LDS R5, [UR4] ;  /* 0x00000004ff057984 */ /* 0x000e680008000800 */
[----:B-1----:R-:W-:Y:S01]  /*02d0*/  STG.E desc[UR6][R2.64], R5 ;  /* 0x0000000502007986 */ /* 0x002fe2000c101906 */
[----:B------:R-:W-:Y:S05]  /*02e0*/  EXIT ;  /* 0x000000000000794d */ /* 0x000fea0003800000 */
.L_x_2:
[----:B------:R-:W-:-:S00]  /*02f0*/  BRA `(.L_x_2) ;  /* 0xfffffffc00fc7947 */ /* 0x000fc0000383ffff */
[----:B------:R-:W-:-:S00]  /*0300*/  NOP ;  /* 0x0000000000007918 */ /* 0x000fc00000000000 */
[----:B------:R-:W-:-:S00]  /*0310*/  NOP ;  /* 0x0000000000007918 */ /* 0x000fc00000000000 */
[----:B------:R-:W-:-:S00]  /*0320*/  NOP ;  /* 0x0000000000007918 */ /* 0x000fc00000000000 */
[----:B------:R-:W-:-:S00]  /*0330*/  NOP ;  /* 0x0000000000007918 */ /* 0x000fc00000000000 */
[----:B------:R-:W-:-:S00]  /*0340*/  NOP ;  /* 0x0000000000007918 */ /* 0x000fc00000000000 */
[----:B------:R-:W-:-:S00]  /*0350*/  NOP ;  /* 0x0000000000007918 */ /* 0x000fc00000000000 */
[----:B------:R-:W-:-:S00]  /*0360*/  NOP ;  /* 0x0000000000007918 */ /* 0x000fc00000000000 */
[----:B------:R-:W-:-:S00]  /*0370*/  NOP ;  /* 0x0000000000007918 */ /* 0x000fc00000000000 */
.L_x_3:


//--------------------- .nv.shared._Z12sumReductionPiS_i --------------------------
	.section	.nv.shared._Z12sumReductionPiS_i,"aw",@nobits
	.sectionflags	@""
	.align	4
.nv.shared._Z12sumReductionPiS_i:
	.zero		2048


//--------------------- .nv.shared.reserved.0     --------------------------
	.section	.nv.shared.reserved.0,"aw",@nobits
	.weak		__nv_reservedSMEM_offset_0_alias
	.size		__nv_reservedSMEM_offset_0_alias, 0, 64
	.other		__nv_reservedSMEM_offset_0_alias,@"STO_CUDA_RESERVED_SHARED STV_DEFAULT"
__nv_reservedSMEM_offset_0_alias:
	.zero		0
	.zero		64


//--------------------- .nv.constant0._Z12sumReductionPiS_i --------------------------
	.section	.nv.constant0._Z12sumReductionPiS_i,"a",@progbits
	.sectionflags	@""
	.align	4
.nv.constant0._Z12sumReductionPiS_i:
	.zero		916


//--------------------- SYMBOLS --------------------------

	.type		.nv.reservedSmem.offset0,@object
	.size		.nv.reservedSmem.offset0,0x4
	.type		.nv.reservedSmem.cap,@object
	.size		.nv.reservedSmem.cap,0x4
